//
// Generated by NVIDIA NVVM Compiler
//
// Compiler Build ID: CL-36424714
// Cuda compilation tools, release 13.0, V13.0.88
// Based on NVVM 20.0.0
//

.version 9.0
.target sm_100
.address_size 64

	// .globl	cudaKernel_matrixMul

.visible .entry cudaKernel_matrixMul(
	.param .u64 .ptr .align 1 cudaKernel_matrixMul_param_0,
	.param .u64 .ptr .align 1 cudaKernel_matrixMul_param_1,
	.param .u64 .ptr .align 1 cudaKernel_matrixMul_param_2,
	.param .u32 cudaKernel_matrixMul_param_3
)
{


	ret;

}
	// .globl	cudaKernel_encrypt
.visible .entry cudaKernel_encrypt()
{


	ret;

}


// ===== COMPILED SASS (sm_100) =====

	.target	sm_100

	.elftype	@"ET_EXEC"


//--------------------- .note.nv.tkinfo           --------------------------
	.section	.note.nv.tkinfo,"",@"SHT_NOTE"
	.sectionflags	@"SHF_NOTE_NV_TKINFO"
	.tkinfo
        /*0018*/ 	.word	0x00000002
        /*0030*/ 	.string	""
        /*0030*/ 	.string	"ptxas"
        /*0030*/ 	.string	"Cuda compilation tools, release 13.0, V13.0.88"
        /*0030*/ 	.string	"Build cuda_13.0.r13.0/compiler.36424714_0"
        /*0030*/ 	.string	"-arch sm_100 -m 64 "



//--------------------- .note.nv.cuinfo           --------------------------
	.section	.note.nv.cuinfo,"",@"SHT_NOTE"
	.sectionflags	@"SHF_NOTE_NV_CUINFO"
        /*0018*/ 	.short	0x0002
        /*001a*/ 	.short	0x0064
        /*001c*/ 	.short	0x0082
	.zero		2


//--------------------- .nv.info                  --------------------------
	.section	.nv.info,"",@"SHT_CUDA_INFO"
	.align	4


	//----- nvinfo : EIATTR_REGCOUNT
	.align		4
        /*0000*/ 	.byte	0x04, 0x2f
        /*0002*/ 	.short	(.L_1 - .L_0)
	.align		4
.L_0:
        /*0004*/ 	.word	index@(cudaKernel_matrixMul)
        /*0008*/ 	.word	0x00000004


	//----- nvinfo : EIATTR_FRAME_SIZE
	.align		4
.L_1:
        /*000c*/ 	.byte	0x04, 0x11
        /*000e*/ 	.short	(.L_3 - .L_2)
	.align		4
.L_2:
        /*0010*/ 	.word	index@(cudaKernel_matrixMul)
        /*0014*/ 	.word	0x00000000


	//----- nvinfo : EIATTR_REGCOUNT
	.align		4
.L_3:
        /*0018*/ 	.byte	0x04, 0x2f
        /*001a*/ 	.short	(.L_5 - .L_4)
	.align		4
.L_4:
        /*001c*/ 	.word	index@(cudaKernel_encrypt)
        /*0020*/ 	.word	0x00000004


	//----- nvinfo : EIATTR_FRAME_SIZE
	.align		4
.L_5:
        /*0024*/ 	.byte	0x04, 0x11
        /*0026*/ 	.short	(.L_7 - .L_6)
	.align		4
.L_6:
        /*0028*/ 	.word	index@(cudaKernel_encrypt)
        /*002c*/ 	.word	0x00000000


	//----- nvinfo : EIATTR_MIN_STACK_SIZE
	.align		4
.L_7:
        /*0030*/ 	.byte	0x04, 0x12
        /*0032*/ 	.short	(.L_9 - .L_8)
	.align		4
.L_8:
        /*0034*/ 	.word	index@(cudaKernel_encrypt)
        /*0038*/ 	.word	0x00000000


	//----- nvinfo : EIATTR_MIN_STACK_SIZE
	.align		4
.L_9:
        /*003c*/ 	.byte	0x04, 0x12
        /*003e*/ 	.short	(.L_11 - .L_10)
	.align		4
.L_10:
        /*0040*/ 	.word	index@(cudaKernel_matrixMul)
        /*0044*/ 	.word	0x00000000
.L_11:


//--------------------- .nv.compat                --------------------------
	.section	.nv.compat,"",@"SHT_CUDA_COMPAT_INFO"
	.align	4
        /*0000*/ 	.byte	0x02, 0x09, 0x00, 0x00, 0x02, 0x02, 0x01, 0x00, 0x02, 0x05, 0x05, 0x00, 0x03, 0x07, 0x01, 0x01
        /*0010*/ 	.byte	0x02, 0x03, 0x00, 0x00, 0x02, 0x06, 0x01, 0x00, 0x04, 0x0b, 0x08, 0x00, 0x09, 0x00, 0x00, 0x00
        /*0020*/ 	.byte	0x00, 0x00, 0x00, 0x00


//--------------------- .nv.info.cudaKernel_encrypt --------------------------
	.section	.nv.info.cudaKernel_encrypt,"",@"SHT_CUDA_INFO"
	.sectionflags	@""
	.align	4


	//----- nvinfo : EIATTR_CUDA_API_VERSION
	.align		4
        /*0000*/ 	.byte	0x04, 0x37
        /*0002*/ 	.short	(.L_13 - .L_12)
.L_12:
        /*0004*/ 	.word	0x00000082


	//----- nvinfo : EIATTR_SPARSE_MMA_MASK
	.align		4
.L_13:
        /*0008*/ 	.byte	0x03, 0x50
        /*000a*/ 	.short	0x0000


	//----- nvinfo : EIATTR_MAXREG_COUNT
	.align		4
        /*000c*/ 	.byte	0x03, 0x1b
        /*000e*/ 	.short	0x00ff


	//----- nvinfo : EIATTR_MERCURY_ISA_VERSION
	.align		4
        /*0010*/ 	.byte	0x03, 0x5f
        /*0012*/ 	.short	0x0101


	//----- nvinfo : EIATTR_VRC_CTA_INIT_COUNT
	.align		4
        /*0014*/ 	.byte	0x02, 0x4a
	.zero		1
	.zero		1


	//----- nvinfo : EIATTR_EXIT_INSTR_OFFSETS
	.align		4
        /*0018*/ 	.byte	0x04, 0x1c
        /*001a*/ 	.short	(.L_15 - .L_14)


	//   ....[0]....
.L_14:
        /*001c*/ 	.word	0x00000010


	//----- nvinfo : EIATTR_SW_WAR
	.align		4
.L_15:
        /*0020*/ 	.byte	0x04, 0x36
        /*0022*/ 	.short	(.L_17 - .L_16)
.L_16:
        /*0024*/ 	.word	0x00000008
.L_17:


//--------------------- .nv.info.cudaKernel_matrixMul --------------------------
	.section	.nv.info.cudaKernel_matrixMul,"",@"SHT_CUDA_INFO"
	.sectionflags	@""
	.align	4


	//----- nvinfo : EIATTR_CUDA_API_VERSION
	.align		4
        /*0000*/ 	.byte	0x04, 0x37
        /*0002*/ 	.short	(.L_19 - .L_18)
.L_18:
        /*0004*/ 	.word	0x00000082


	//----- nvinfo : EIATTR_KPARAM_INFO
	.align		4
.L_19:
        /*0008*/ 	.byte	0x04, 0x17
        /*000a*/ 	.short	(.L_21 - .L_20)
.L_20:
        /*000c*/ 	.word	0x00000000
        /*0010*/ 	.short	0x0003
        /*0012*/ 	.short	0x0018
        /*0014*/ 	.byte	0x00, 0xf0, 0x11, 0x00


	//----- nvinfo : EIATTR_KPARAM_INFO
	.align		4
.L_21:
        /*0018*/ 	.byte	0x04, 0x17
        /*001a*/ 	.short	(.L_23 - .L_22)
.L_22:
        /*001c*/ 	.word	0x00000000
        /*0020*/ 	.short	0x0002
        /*0022*/ 	.short	0x0010
        /*0024*/ 	.byte	0x00, 0xf5, 0x21, 0x00


	//----- nvinfo : EIATTR_KPARAM_INFO
	.align		4
.L_23:
        /*0028*/ 	.byte	0x04, 0x17
        /*002a*/ 	.short	(.L_25 - .L_24)
.L_24:
        /*002c*/ 	.word	0x00000000
        /*0030*/ 	.short	0x0001
        /*0032*/ 	.short	0x0008
        /*0034*/ 	.byte	0x00, 0xf5, 0x21, 0x00


	//----- nvinfo : EIATTR_KPARAM_INFO
	.align		4
.L_25:
        /*0038*/ 	.byte	0x04, 0x17
        /*003a*/ 	.short	(.L_27 - .L_26)
.L_26:
        /*003c*/ 	.word	0x00000000
        /*0040*/ 	.short	0x0000
        /*0042*/ 	.short	0x0000
        /*0044*/ 	.byte	0x00, 0xf5, 0x21, 0x00


	//----- nvinfo : EIATTR_SPARSE_MMA_MASK
	.align		4
.L_27:
        /*0048*/ 	.byte	0x03, 0x50
        /*004a*/ 	.short	0x0000


	//----- nvinfo : EIATTR_MAXREG_COUNT
	.align		4
        /*004c*/ 	.byte	0x03, 0x1b
        /*004e*/ 	.short	0x00ff


	//----- nvinfo : EIATTR_MERCURY_ISA_VERSION
	.align		4
        /*0050*/ 	.byte	0x03, 0x5f
        /*0052*/ 	.short	0x0101


	//----- nvinfo : EIATTR_VRC_CTA_INIT_COUNT
	.align		4
        /*0054*/ 	.byte	0x02, 0x4a
	.zero		1
	.zero		1


	//----- nvinfo : EIATTR_EXIT_INSTR_OFFSETS
	.align		4
        /*0058*/ 	.byte	0x04, 0x1c
        /*005a*/ 	.short	(.L_29 - .L_28)


	//   ....[0]....
.L_28:
        /*005c*/ 	.word	0x00000010


	//----- nvinfo : EIATTR_CBANK_PARAM_SIZE
	.align		4
.L_29:
        /*0060*/ 	.byte	0x03, 0x19
        /*0062*/ 	.short	0x001c


	//----- nvinfo : EIATTR_PARAM_CBANK
	.align		4
        /*0064*/ 	.byte	0x04, 0x0a
        /*0066*/ 	.short	(.L_31 - .L_30)
	.align		4
.L_30:
        /*0068*/ 	.word	index@(.nv.constant0.cudaKernel_matrixMul)
        /*006c*/ 	.short	0x0380
        /*006e*/ 	.short	0x001c


	//----- nvinfo : EIATTR_SW_WAR
	.align		4
.L_31:
        /*0070*/ 	.byte	0x04, 0x36
        /*0072*/ 	.short	(.L_33 - .L_32)
.L_32:
        /*0074*/ 	.word	0x00000008
.L_33:


//--------------------- .nv.callgraph             --------------------------
	.section	.nv.callgraph,"",@"SHT_CUDA_CALLGRAPH"
	.align	4
	.sectionentsize	8
	.align		4
        /*0000*/ 	.word	0x00000000
	.align		4
        /*0004*/ 	.word	0xffffffff
	.align		4
        /*0008*/ 	.word	0x00000000
	.align		4
        /*000c*/ 	.word	0xfffffffe
	.align		4
        /*0010*/ 	.word	0x00000000
	.align		4
        /*0014*/ 	.word	0xfffffffd
	.align		4
        /*0018*/ 	.word	0x00000000
	.align		4
        /*001c*/ 	.word	0xfffffffc


//--------------------- .text.cudaKernel_encrypt  --------------------------
	.section	.text.cudaKernel_encrypt,"ax",@progbits
	.align	128
        .global         cudaKernel_encrypt
        .type           cudaKernel_encrypt,@function
        .size           cudaKernel_encrypt,(.L_x_2 - cudaKernel_encrypt)
        .other          cudaKernel_encrypt,@"STO_CUDA_ENTRY STV_DEFAULT"
cudaKernel_encrypt:
.text.cudaKernel_encrypt:
[----:B------:R-:W-:Y:S01]  /*0000*/  LDC R1, c[0x0][0x37c] ;  /* 0x0000df00ff017b82 */ /* 0x000fe20000000800 */
[----:B------:R-:W-:Y:S05]  /*0010*/  EXIT ;  /* 0x000000000000794d */ /* 0x000fea0003800000 */
.L_x_0:
[----:B------:R-:W-:-:S00]  /*0020*/  BRA `(.L_x_0) ;  /* 0xfffffffc00fc7947 */ /* 0x000fc0000383ffff */
[----:B------:R-:W-:-:S00]  /*0030*/  NOP ;  /* 0x0000000000007918 */ /* 0x000fc00000000000 */
        /* <DEDUP_REMOVED lines=12> */
.L_x_2:


//--------------------- .text.cudaKernel_matrixMul --------------------------
	.section	.text.cudaKernel_matrixMul,"ax",@progbits
	.align	128
        .global         cudaKernel_matrixMul
        .type           cudaKernel_matrixMul,@function
        .size           cudaKernel_matrixMul,(.L_x_3 - cudaKernel_matrixMul)
        .other          cudaKernel_matrixMul,@"STO_CUDA_ENTRY STV_DEFAULT"
cudaKernel_matrixMul:
.text.cudaKernel_matrixMul:
[----:B------:R-:W-:Y:S01]  /*0000*/  LDC R1, c[0x0][0x37c] ;  /* 0x0000df00ff017b82 */ /* 0x000fe20000000800 */
[----:B------:R-:W-:Y:S05]  /*0010*/  EXIT ;  /* 0x000000000000794d */ /* 0x000fea0003800000 */
.L_x_1:
        /* <DEDUP_REMOVED lines=14> */
.L_x_3:


//--------------------- .nv.shared.reserved.0     --------------------------
	.section	.nv.shared.reserved.0,"aw",@nobits
	.weak		__nv_reservedSMEM_offset_0_alias
	.size		__nv_reservedSMEM_offset_0_alias, 0, 64
	.other		__nv_reservedSMEM_offset_0_alias,@"STO_CUDA_RESERVED_SHARED STV_DEFAULT"
__nv_reservedSMEM_offset_0_alias:
	.zero		0
	.zero		64


//--------------------- .nv.constant0.cudaKernel_encrypt --------------------------
	.section	.nv.constant0.cudaKernel_encrypt,"a",@progbits
	.sectionflags	@""
	.align	4
.nv.constant0.cudaKernel_encrypt:
	.zero		896


//--------------------- .nv.constant0.cudaKernel_matrixMul --------------------------
	.section	.nv.constant0.cudaKernel_matrixMul,"a",@progbits
	.sectionflags	@""
	.align	4
.nv.constant0.cudaKernel_matrixMul:
	.zero		924


//--------------------- SYMBOLS --------------------------

	.type		.nv.reservedSmem.offset0,@object
	.size		.nv.reservedSmem.offset0,0x4
